	.headerflags	@"EF_CUDA_TEXMODE_UNIFIED EF_CUDA_64BIT_ADDRESS EF_CUDA_ACCELERATORS EF_CUDA_SM90 EF_CUDA_VIRTUAL_SM(EF_CUDA_SM90)"
	.elftype	@"ET_EXEC"


//--------------------- .nv.info                  --------------------------
	.section	.nv.info,"",@"SHT_CUDA_INFO"
	.align	4


	//----- nvinfo : EIATTR_REGCOUNT
	.align		4
        /*0000*/ 	.byte	0x04, 0x2f
        /*0002*/ 	.short	(.L_1 - .L_0)
	.align		4
.L_0:
        /*0004*/ 	.word	index@(triton_per_fused_mean_pow_sub_24)
        /*0008*/ 	.word	0x0000000f


	//----- nvinfo : EIATTR_MIN_STACK_SIZE
	.align		4
.L_1:
        /*000c*/ 	.byte	0x04, 0x12
        /*000e*/ 	.short	(.L_3 - .L_2)
	.align		4
.L_2:
        /*0010*/ 	.word	index@(triton_per_fused_mean_pow_sub_24)
        /*0014*/ 	.word	0x00000000


	//----- nvinfo : EIATTR_FRAME_SIZE
	.align		4
.L_3:
        /*0018*/ 	.byte	0x04, 0x11
        /*001a*/ 	.short	(.L_5 - .L_4)
	.align		4
.L_4:
        /*001c*/ 	.word	index@(triton_per_fused_mean_pow_sub_24)
        /*0020*/ 	.word	0x00000000


	//----- nvinfo : EIATTR_MIN_STACK_SIZE
	.align		4
.L_5:
        /*0024*/ 	.byte	0x04, 0x12
        /*0026*/ 	.short	(.L_7 - .L_6)
	.align		4
.L_6:
        /*0028*/ 	.word	index@(triton_per_fused_mean_pow_sub_24)
        /*002c*/ 	.word	0x00000000
.L_7:


//--------------------- .nv.info.triton_per_fused_mean_pow_sub_24 --------------------------
	.section	.nv.info.triton_per_fused_mean_pow_sub_24,"",@"SHT_CUDA_INFO"
	.sectionflags	@""
	.align	4


	//----- nvinfo : EIATTR_CUDA_API_VERSION
	.align		4
        /*0000*/ 	.byte	0x04, 0x37
        /*0002*/ 	.short	(.L_9 - .L_8)
.L_8:
        /*0004*/ 	.word	0x0000007c


	//----- nvinfo : EIATTR_KPARAM_INFO
	.align		4
.L_9:
        /*0008*/ 	.byte	0x04, 0x17
        /*000a*/ 	.short	(.L_11 - .L_10)
.L_10:
        /*000c*/ 	.word	0x00000000
        /*0010*/ 	.short	0x0003
        /*0012*/ 	.short	0x0014
        /*0014*/ 	.byte	0x00, 0xf0, 0x11, 0x00


	//----- nvinfo : EIATTR_KPARAM_INFO
	.align		4
.L_11:
        /*0018*/ 	.byte	0x04, 0x17
        /*001a*/ 	.short	(.L_13 - .L_12)
.L_12:
        /*001c*/ 	.word	0x00000000
        /*0020*/ 	.short	0x0002
        /*0022*/ 	.short	0x0010
        /*0024*/ 	.byte	0x00, 0xf0, 0x11, 0x00


	//----- nvinfo : EIATTR_KPARAM_INFO
	.align		4
.L_13:
        /*0028*/ 	.byte	0x04, 0x17
        /*002a*/ 	.short	(.L_15 - .L_14)
.L_14:
        /*002c*/ 	.word	0x00000000
        /*0030*/ 	.short	0x0001
        /*0032*/ 	.short	0x0008
        /*0034*/ 	.byte	0x00, 0xf4, 0x21, 0x00


	//----- nvinfo : EIATTR_KPARAM_INFO
	.align		4
.L_15:
        /*0038*/ 	.byte	0x04, 0x17
        /*003a*/ 	.short	(.L_17 - .L_16)
.L_16:
        /*003c*/ 	.word	0x00000000
        /*0040*/ 	.short	0x0000
        /*0042*/ 	.short	0x0000
        /*0044*/ 	.byte	0x00, 0xf4, 0x21, 0x00


	//----- nvinfo : EIATTR_SPARSE_MMA_MASK
	.align		4
.L_17:
        /*0048*/ 	.byte	0x03, 0x50
        /*004a*/ 	.short	0x0000


	//----- nvinfo : EIATTR_MAXREG_COUNT
	.align		4
        /*004c*/ 	.byte	0x03, 0x1b
        /*004e*/ 	.short	0x00ff


	//----- nvinfo : EIATTR_COOP_GROUP_MASK_REGIDS
	.align		4
        /*0050*/ 	.byte	0x04, 0x29
        /*0052*/ 	.short	(.L_19 - .L_18)


	//   ....[0]....
.L_18:
        /*0054*/ 	.word	0xffffffff


	//   ....[1]....
        /*0058*/ 	.word	0xffffffff


	//   ....[2]....
        /*005c*/ 	.word	0xffffffff


	//   ....[3]....
        /*0060*/ 	.word	0xffffffff


	//   ....[4]....
        /*0064*/ 	.word	0xffffffff


	//   ....[5]....
        /*0068*/ 	.word	0xffffffff


	//----- nvinfo : EIATTR_COOP_GROUP_INSTR_OFFSETS
	.align		4
.L_19:
        /*006c*/ 	.byte	0x04, 0x28
        /*006e*/ 	.short	(.L_21 - .L_20)


	//   ....[0]....
.L_20:
        /*0070*/ 	.word	0x00000150


	//   ....[1]....
        /*0074*/ 	.word	0x00000180


	//   ....[2]....
        /*0078*/ 	.word	0x000001a0


	//   ....[3]....
        /*007c*/ 	.word	0x000001c0


	//   ....[4]....
        /*0080*/ 	.word	0x000001e0


	//   ....[5]....
        /*0084*/ 	.word	0x00000260


	//----- nvinfo : EIATTR_EXIT_INSTR_OFFSETS
	.align		4
.L_21:
        /*0088*/ 	.byte	0x04, 0x1c
        /*008a*/ 	.short	(.L_23 - .L_22)


	//   ....[0]....
.L_22:
        /*008c*/ 	.word	0x000002a0


	//   ....[1]....
        /*0090*/ 	.word	0x000002f0


	//----- nvinfo : EIATTR_REQNTID
	.align		4
.L_23:
        /*0094*/ 	.byte	0x04, 0x10
        /*0096*/ 	.short	(.L_25 - .L_24)
.L_24:
        /*0098*/ 	.word	0x00000040
        /*009c*/ 	.word	0x00000001
        /*00a0*/ 	.word	0x00000001


	//----- nvinfo : EIATTR_CBANK_PARAM_SIZE
	.align		4
.L_25:
        /*00a4*/ 	.byte	0x03, 0x19
        /*00a6*/ 	.short	0x0018


	//----- nvinfo : EIATTR_PARAM_CBANK
	.align		4
        /*00a8*/ 	.byte	0x04, 0x0a
        /*00aa*/ 	.short	(.L_27 - .L_26)
	.align		4
.L_26:
        /*00ac*/ 	.word	index@(.nv.constant0.triton_per_fused_mean_pow_sub_24)
        /*00b0*/ 	.short	0x0210
        /*00b2*/ 	.short	0x0018


	//----- nvinfo : EIATTR_SW_WAR
	.align		4
.L_27:
        /*00b4*/ 	.byte	0x04, 0x36
        /*00b6*/ 	.short	(.L_29 - .L_28)
.L_28:
        /*00b8*/ 	.word	0x00000008
.L_29:


//--------------------- .nv.callgraph             --------------------------
	.section	.nv.callgraph,"",@"SHT_CUDA_CALLGRAPH"
	.align	4
	.sectionentsize	8
	.align		4
        /*0000*/ 	.word	0x00000000
	.align		4
        /*0004*/ 	.word	0xffffffff
	.align		4
        /*0008*/ 	.word	0x00000000
	.align		4
        /*000c*/ 	.word	0xfffffffe
	.align		4
        /*0010*/ 	.word	0x00000000
	.align		4
        /*0014*/ 	.word	0xfffffffd
	.align		4
        /*0018*/ 	.word	0x00000000
	.align		4
        /*001c*/ 	.word	0xfffffffc


//--------------------- .text.triton_per_fused_mean_pow_sub_24 --------------------------
	.section	.text.triton_per_fused_mean_pow_sub_24,"ax",@progbits
	.sectionflags	@"SHF_BARRIERS=1"
	.align	128
        .global         triton_per_fused_mean_pow_sub_24
        .type           triton_per_fused_mean_pow_sub_24,@function
        .size           triton_per_fused_mean_pow_sub_24,(.L_x_1 - triton_per_fused_mean_pow_sub_24)
        .other          triton_per_fused_mean_pow_sub_24,@"STO_CUDA_ENTRY STV_DEFAULT"
triton_per_fused_mean_pow_sub_24:
.text.triton_per_fused_mean_pow_sub_24:
[----:B------:R-:W0:Y:S02]  /*0000*/  LDC R1, c[0x0][0x28] ;  /* 0x00000a00ff017b82 */ /* 0x000e240000000800 */
[----:B------:R-:W1:Y:S01]  /*0010*/  S2R R12, SR_TID.X ;  /* 0x00000000000c7919 */ /* 0x000e620000002100 */
[----:B------:R-:W2:Y:S01]  /*0020*/  LDC.64 R2, c[0x0][0x210] ;  /* 0x00008400ff027b82 */ /* 0x000ea20000000a00 */
[----:B------:R-:W-:Y:S01]  /*0030*/  IMAD.MOV.U32 R4, RZ, RZ, RZ ;  /* 0x000000ffff047224 */ /* 0x000fe200078e00ff */
[----:B------:R-:W-:Y:S01]  /*0040*/  ULDC.64 UR6, c[0x0][0x208] ;  /* 0x0000820000067ab9 */ /* 0x000fe20000000a00 */
[----:B------:R-:W3:Y:S01]  /*0050*/  S2R R0, SR_CTAID.X ;  /* 0x0000000000007919 */ /* 0x000ee20000002500 */
[----:B-1----:R-:W-:Y:S02]  /*0060*/  LOP3.LUT R5, R12, 0x3f, RZ, 0xc0, !PT ;  /* 0x0000003f0c057812 */ /* 0x002fe400078ec0ff */
[----:B---3--:R-:W-:-:S03]  /*0070*/  ISETP.GE.AND P0, PT, R0, 0x8, PT ;  /* 0x000000080000780c */ /* 0x008fc60003f06270 */
[----:B------:R-:W-:-:S04]  /*0080*/  IMAD R7, R0, 0x40, R5 ;  /* 0x0000004000077824 */ /* 0x000fc800078e0205 */
[----:B--2---:R-:W-:-:S06]  /*0090*/  IMAD.WIDE R2, R7, 0x4, R2 ;  /* 0x0000000407027825 */ /* 0x004fcc00078e0202 */
[----:B------:R1:W2:Y:S01]  /*00a0*/  @!P0 LDG.E R4, desc[UR6][R2.64] ;  /* 0x0000000602048981 */ /* 0x0002a2000c1e1900 */
[----:B------:R-:W3:Y:S01]  /*00b0*/  S2UR UR5, SR_CgaCtaId ;  /* 0x00000000000579c3 */ /* 0x000ee20000008800 */
[C---:B------:R-:W-:Y:S01]  /*00c0*/  LOP3.LUT P1, RZ, R12.reuse, 0x1f, RZ, 0xc0, !PT ;  /* 0x0000001f0cff7812 */ /* 0x040fe2000782c0ff */
[----:B------:R-:W-:Y:S01]  /*00d0*/  UMOV UR4, 0x400 ;  /* 0x0000040000047882 */ /* 0x000fe20000000000 */
[----:B------:R-:W-:Y:S02]  /*00e0*/  ISETP.GE.AND P2, PT, R12, 0x2, PT ;  /* 0x000000020c00780c */ /* 0x000fe40003f46270 */
[----:B-1----:R-:W-:-:S04]  /*00f0*/  SHF.R.U32.HI R2, RZ, 0x3, R12 ;  /* 0x00000003ff027819 */ /* 0x002fc8000001160c */
[----:B------:R-:W-:Y:S01]  /*0100*/  LOP3.LUT R2, R2, 0x4, RZ, 0xc0, !PT ;  /* 0x0000000402027812 */ /* 0x000fe200078ec0ff */
[----:B---3--:R-:W-:Y:S01]  /*0110*/  UPRMT UR4, UR5, 0x654, UR4 ;  /* 0x0000065405047896 */ /* 0x008fe20008000004 */
[----:B--2---:R-:W-:-:S04]  /*0120*/  SEL R4, R4, RZ, !P0 ;  /* 0x000000ff04047207 */ /* 0x004fc80004000000 */
[----:B------:R-:W-:Y:S02]  /*0130*/  FSEL R4, R4, RZ, !P0 ;  /* 0x000000ff04047208 */ /* 0x000fe40004000000 */
[----:B------:R-:W-:-:S03]  /*0140*/  ISETP.EQ.AND P0, PT, R5, RZ, !P0 ;  /* 0x000000ff0500720c */ /* 0x000fc60004702270 */
[----:B------:R-:W1:Y:S02]  /*0150*/  SHFL.BFLY PT, R7, R4, 0x10, 0x1f ;  /* 0x0e001f0004077f89 */ /* 0x000e6400000e0000 */
[----:B-1----:R-:W-:Y:S01]  /*0160*/  FADD R7, R4, R7 ;  /* 0x0000000704077221 */ /* 0x002fe20000000000 */
[----:B------:R-:W-:-:S04]  /*0170*/  LOP3.LUT R4, R12, 0x1, RZ, 0xc0, !PT ;  /* 0x000000010c047812 */ /* 0x000fc800078ec0ff */
[----:B------:R-:W1:Y:S02]  /*0180*/  SHFL.BFLY PT, R6, R7, 0x8, 0x1f ;  /* 0x0d001f0007067f89 */ /* 0x000e6400000e0000 */
[----:B-1----:R-:W-:-:S05]  /*0190*/  FADD R6, R7, R6 ;  /* 0x0000000607067221 */ /* 0x002fca0000000000 */
[----:B------:R-:W1:Y:S02]  /*01a0*/  SHFL.BFLY PT, R9, R6, 0x4, 0x1f ;  /* 0x0c801f0006097f89 */ /* 0x000e6400000e0000 */
[----:B-1----:R-:W-:-:S05]  /*01b0*/  FADD R9, R6, R9 ;  /* 0x0000000906097221 */ /* 0x002fca0000000000 */
[----:B------:R-:W1:Y:S02]  /*01c0*/  SHFL.BFLY PT, R8, R9, 0x2, 0x1f ;  /* 0x0c401f0009087f89 */ /* 0x000e6400000e0000 */
[----:B-1----:R-:W-:-:S05]  /*01d0*/  FADD R8, R9, R8 ;  /* 0x0000000809087221 */ /* 0x002fca0000000000 */
[----:B------:R-:W1:Y:S02]  /*01e0*/  SHFL.BFLY PT, R3, R8, 0x1, 0x1f ;  /* 0x0c201f0008037f89 */ /* 0x000e6400000e0000 */
[----:B-1----:R-:W-:Y:S01]  /*01f0*/  FADD R11, R8, R3 ;  /* 0x00000003080b7221 */ /* 0x002fe20000000000 */
[----:B------:R-:W-:-:S04]  /*0200*/  LEA R3, R12, UR4, 0x2 ;  /* 0x000000040c037c11 */ /* 0x000fc8000f8e10ff */
[----:B------:R-:W-:Y:S01]  /*0210*/  @!P1 STS [R2+UR4], R11 ;  /* 0x0000000b02009988 */ /* 0x000fe20008000804 */
[----:B------:R-:W-:Y:S01]  /*0220*/  BAR.SYNC.DEFER_BLOCKING 0x0 ;  /* 0x0000000000007b1d */ /* 0x000fe20000010000 */
[----:B------:R-:W-:-:S04]  /*0230*/  ISETP.NE.U32.AND P1, PT, R4, 0x1, PT ;  /* 0x000000010400780c */ /* 0x000fc80003f25070 */
[----:B------:R-:W-:Y:S01]  /*0240*/  ISETP.LT.AND P1, PT, R12, 0x2, P1 ;  /* 0x000000020c00780c */ /* 0x000fe20000f21270 */
[----:B------:R-:W1:Y:S04]  /*0250*/  @!P2 LDS R10, [R3] ;  /* 0x00000000030aa984 */ /* 0x000e680000000800 */
[----:B-1----:R-:W1:Y:S02]  /*0260*/  SHFL.BFLY PT, R7, R10, 0x1, 0x1f ;  /* 0x0c201f000a077f89 */ /* 0x002e6400000e0000 */
[----:B-1----:R-:W-:-:S06]  /*0270*/  FADD R4, R10, R7 ;  /* 0x000000070a047221 */ /* 0x002fcc0000000000 */
[----:B------:R1:W-:Y:S01]  /*0280*/  @P1 STS [R3], R4 ;  /* 0x0000000403001388 */ /* 0x0003e20000000800 */
[----:B------:R-:W-:Y:S06]  /*0290*/  BAR.SYNC.DEFER_BLOCKING 0x0 ;  /* 0x0000000000007b1d */ /* 0x000fec0000010000 */
[----:B-1----:R-:W-:Y:S05]  /*02a0*/  @!P0 EXIT ;  /* 0x000000000000894d */ /* 0x002fea0003800000 */
[----:B------:R-:W0:Y:S01]  /*02b0*/  LDS R5, [UR4] ;  /* 0x00000004ff057984 */ /* 0x000e220008000800 */
[----:B------:R-:W1:Y:S02]  /*02c0*/  LDC.64 R2, c[0x0][0x218] ;  /* 0x00008600ff027b82 */ /* 0x000e640000000a00 */
[----:B-1----:R-:W-:-:S05]  /*02d0*/  IMAD.WIDE R2, R0, 0x4, R2 ;  /* 0x0000000400027825 */ /* 0x002fca00078e0202 */
[----:B0-----:R-:W-:Y:S01]  /*02e0*/  STG.E desc[UR6][R2.64], R5 ;  /* 0x0000000502007986 */ /* 0x001fe2000c101906 */
[----:B------:R-:W-:Y:S05]  /*02f0*/  EXIT ;  /* 0x000000000000794d */ /* 0x000fea0003800000 */
.L_x_0:
[----:B------:R-:W-:-:S00]  /*0300*/  BRA `(.L_x_0) ;  /* 0xfffffffc00fc7947 */ /* 0x000fc0000383ffff */
[----:B------:R-:W-:-:S00]  /*0310*/  NOP ;  /* 0x0000000000007918 */ /* 0x000fc00000000000 */
        /* <DEDUP_REMOVED lines=14> */
.L_x_1:


//--------------------- .nv.shared.triton_per_fused_mean_pow_sub_24 --------------------------
	.section	.nv.shared.triton_per_fused_mean_pow_sub_24,"aw",@nobits
	.sectionflags	@""
	.align	16
	.zero		1024


//--------------------- .nv.constant0.triton_per_fused_mean_pow_sub_24 --------------------------
	.section	.nv.constant0.triton_per_fused_mean_pow_sub_24,"a",@progbits
	.sectionflags	@""
	.align	4
.nv.constant0.triton_per_fused_mean_pow_sub_24:
	.zero		552
